//
// Generated by NVIDIA NVVM Compiler
//
// Compiler Build ID: CL-36424714
// Cuda compilation tools, release 13.0, V13.0.88
// Based on NVVM 20.0.0
//

.version 9.0
.target sm_100
.address_size 64

	// .globl	_Z13test_sm_countPfi
// _ZZ25test_force_bank_conflictsPmiE4smem has been demoted
// _ZZ22test_no_bank_conflictsPmiE4smem has been demoted
// _ZZ27test_multicast_no_conflictsPmiE4smem has been demoted
.extern .shared .align 16 .b8 s[];

.visible .entry _Z13test_sm_countPfi(
	.param .u64 .ptr .align 1 _Z13test_sm_countPfi_param_0,
	.param .u32 _Z13test_sm_countPfi_param_1
)
{
	.reg .pred 	%p<4>;
	.reg .b32 	%r<11>;
	.reg .b32 	%f<16>;
	.reg .b64 	%rd<3>;

	ld.param.u64 	%rd1, [_Z13test_sm_countPfi_param_0];
	ld.param.u32 	%r4, [_Z13test_sm_countPfi_param_1];
	setp.lt.s32 	%p1, %r4, 2;
	mov.f32 	%f15, 0f40000000;
	mov.f32 	%f14, 0f3F800000;
	@%p1 bra 	$L__BB0_3;
	neg.s32 	%r10, %r4;
	mov.f32 	%f14, 0f3F800000;
	mov.f32 	%f15, 0f40000000;
$L__BB0_2:
	.pragma "nounroll";
	add.f32 	%f14, %f14, %f15;
	add.f32 	%f15, %f15, 0f3F7FC503;
	add.s32 	%r10, %r10, 1;
	setp.ne.s32 	%p2, %r10, -1;
	@%p2 bra 	$L__BB0_2;
$L__BB0_3:
	mov.u32 	%r5, %tid.x;
	neg.s32 	%r6, %r5;
	mov.u32 	%r7, %ntid.x;
	mov.u32 	%r8, %ctaid.x;
	mul.lo.s32 	%r9, %r8, %r7;
	setp.ne.s32 	%p3, %r9, %r6;
	@%p3 bra 	$L__BB0_5;
	add.f32 	%f11, %f14, %f15;
	cvta.to.global.u64 	%rd2, %rd1;
	st.global.f32 	[%rd2], %f11;
$L__BB0_5:
	ret;

}
	// .globl	_Z17test_warps_per_smPmi
.visible .entry _Z17test_warps_per_smPmi(
	.param .u64 .ptr .align 1 _Z17test_warps_per_smPmi_param_0,
	.param .u32 _Z17test_warps_per_smPmi_param_1
)
{
	.reg .pred 	%p<5>;
	.reg .b32 	%r<11>;
	.reg .b32 	%f<2>;
	.reg .b64 	%rd<10>;

	ld.param.u64 	%rd3, [_Z17test_warps_per_smPmi_param_0];
	ld.param.u32 	%r5, [_Z17test_warps_per_smPmi_param_1];
	mov.u32 	%r1, %tid.x;
	setp.gt.u32 	%p1, %r1, 9;
	@%p1 bra 	$L__BB1_2;
	cvt.rn.f32.u32 	%f1, %r1;
	shl.b32 	%r6, %r1, 2;
	mov.u32 	%r7, s;
	add.s32 	%r8, %r7, %r6;
	st.shared.f32 	[%r8], %f1;
$L__BB1_2:
	// begin inline asm
	mov.u64 	%rd4, %clock64;
	// end inline asm
	setp.lt.s32 	%p2, %r5, 1;
	@%p2 bra 	$L__BB1_5;
	neg.s32 	%r10, %r5;
$L__BB1_4:
	.pragma "nounroll";
	bar.sync 	0;
	add.s32 	%r10, %r10, 1;
	setp.ne.s32 	%p3, %r10, 0;
	@%p3 bra 	$L__BB1_4;
$L__BB1_5:
	// begin inline asm
	mov.u64 	%rd5, %clock64;
	// end inline asm
	setp.ne.s32 	%p4, %r1, 0;
	@%p4 bra 	$L__BB1_7;
	sub.s64 	%rd6, %rd5, %rd4;
	mov.u32 	%r9, %ctaid.x;
	cvta.to.global.u64 	%rd7, %rd3;
	mul.wide.u32 	%rd8, %r9, 8;
	add.s64 	%rd9, %rd7, %rd8;
	st.global.u64 	[%rd9], %rd6;
$L__BB1_7:
	ret;

}
	// .globl	_Z22test_partitions_per_smPfPmi
.visible .entry _Z22test_partitions_per_smPfPmi(
	.param .u64 .ptr .align 1 _Z22test_partitions_per_smPfPmi_param_0,
	.param .u64 .ptr .align 1 _Z22test_partitions_per_smPfPmi_param_1,
	.param .u32 _Z22test_partitions_per_smPfPmi_param_2
)
{
	.reg .pred 	%p<4>;
	.reg .b32 	%r<7>;
	.reg .b32 	%f<64>;
	.reg .b64 	%rd<10>;

	ld.param.u64 	%rd3, [_Z22test_partitions_per_smPfPmi_param_0];
	ld.param.u64 	%rd4, [_Z22test_partitions_per_smPfPmi_param_1];
	ld.param.u32 	%r4, [_Z22test_partitions_per_smPfPmi_param_2];
	// begin inline asm
	mov.u64 	%rd5, %clock64;
	// end inline asm
	setp.lt.s32 	%p1, %r4, 1;
	mov.f32 	%f63, 0f411D47AE;
	mov.f32 	%f62, 0f410CF5C3;
	mov.f32 	%f61, 0f4001EB85;
	mov.f32 	%f60, 0f4047AE14;
	mov.f32 	%f59, 0f408C28F6;
	mov.f32 	%f58, 0f40B0A3D7;
	mov.f32 	%f57, 0f40CD1EB8;
	mov.f32 	%f56, 0f40F428F6;
	@%p1 bra 	$L__BB2_3;
	neg.s32 	%r6, %r4;
	mov.f32 	%f56, 0f40F428F6;
	mov.f32 	%f57, 0f40CD1EB8;
	mov.f32 	%f58, 0f40B0A3D7;
	mov.f32 	%f59, 0f408C28F6;
	mov.f32 	%f60, 0f4047AE14;
	mov.f32 	%f61, 0f4001EB85;
	mov.f32 	%f62, 0f410CF5C3;
	mov.f32 	%f63, 0f411D47AE;
$L__BB2_2:
	.pragma "nounroll";
	fma.rn.f32 	%f61, %f61, 0f4041EB85, 0f3F800000;
	fma.rn.f32 	%f60, %f60, 0f4083D70A, 0f3F800000;
	fma.rn.f32 	%f59, %f59, 0f40AC28F6, 0f3F800000;
	fma.rn.f32 	%f58, %f58, 0f40D0A3D7, 0f3F800000;
	fma.rn.f32 	%f57, %f57, 0f40ED1EB8, 0f3F800000;
	fma.rn.f32 	%f56, %f56, 0f410A147B, 0f3F800000;
	fma.rn.f32 	%f62, %f62, 0f411CF5C3, 0f3F800000;
	fma.rn.f32 	%f63, %f63, 0f412D47AE, 0f3F800000;
	add.s32 	%r6, %r6, 1;
	setp.ne.s32 	%p2, %r6, 0;
	@%p2 bra 	$L__BB2_2;
$L__BB2_3:
	// begin inline asm
	mov.u64 	%rd6, %clock64;
	// end inline asm
	add.f32 	%f42, %f60, %f61;
	add.f32 	%f43, %f59, %f42;
	add.f32 	%f44, %f58, %f43;
	add.f32 	%f45, %f57, %f44;
	add.f32 	%f46, %f56, %f45;
	add.f32 	%f47, %f62, %f46;
	add.f32 	%f25, %f63, %f47;
	mov.u32 	%r5, %tid.x;
	setp.ne.s32 	%p3, %r5, 0;
	@%p3 bra 	$L__BB2_5;
	sub.s64 	%rd7, %rd6, %rd5;
	cvta.to.global.u64 	%rd8, %rd4;
	st.global.u64 	[%rd8], %rd7;
	cvta.to.global.u64 	%rd9, %rd3;
	st.global.f32 	[%rd9], %f25;
$L__BB2_5:
	ret;

}
	// .globl	_Z25test_force_bank_conflictsPmi
.visible .entry _Z25test_force_bank_conflictsPmi(
	.param .u64 .ptr .align 1 _Z25test_force_bank_conflictsPmi_param_0,
	.param .u32 _Z25test_force_bank_conflictsPmi_param_1
)
{
	.reg .pred 	%p<4>;
	.reg .b32 	%r<11>;
	.reg .b32 	%f<2>;
	.reg .b64 	%rd<8>;
	// demoted variable
	.shared .align 4 .b8 _ZZ25test_force_bank_conflictsPmiE4smem[4096];
	ld.param.u64 	%rd3, [_Z25test_force_bank_conflictsPmi_param_0];
	ld.param.u32 	%r6, [_Z25test_force_bank_conflictsPmi_param_1];
	mov.u32 	%r1, %tid.x;
	bar.sync 	0;
	// begin inline asm
	mov.u64 	%rd4, %clock64;
	// end inline asm
	setp.lt.s32 	%p1, %r6, 1;
	@%p1 bra 	$L__BB3_3;
	neg.s32 	%r10, %r6;
	shl.b32 	%r7, %r1, 7;
	mov.u32 	%r8, _ZZ25test_force_bank_conflictsPmiE4smem;
	add.s32 	%r3, %r8, %r7;
$L__BB3_2:
	.pragma "nounroll";
	// begin inline asm
	ld.volatile.shared.f32 %f1, [%r3];
	// end inline asm
	add.s32 	%r10, %r10, 1;
	setp.ne.s32 	%p2, %r10, 0;
	@%p2 bra 	$L__BB3_2;
$L__BB3_3:
	// begin inline asm
	mov.u64 	%rd5, %clock64;
	// end inline asm
	setp.ne.s32 	%p3, %r1, 0;
	@%p3 bra 	$L__BB3_5;
	sub.s64 	%rd6, %rd5, %rd4;
	cvta.to.global.u64 	%rd7, %rd3;
	st.global.u64 	[%rd7], %rd6;
$L__BB3_5:
	ret;

}
	// .globl	_Z22test_no_bank_conflictsPmi
.visible .entry _Z22test_no_bank_conflictsPmi(
	.param .u64 .ptr .align 1 _Z22test_no_bank_conflictsPmi_param_0,
	.param .u32 _Z22test_no_bank_conflictsPmi_param_1
)
{
	.reg .pred 	%p<4>;
	.reg .b32 	%r<11>;
	.reg .b32 	%f<2>;
	.reg .b64 	%rd<8>;
	// demoted variable
	.shared .align 4 .b8 _ZZ22test_no_bank_conflictsPmiE4smem[4096];
	ld.param.u64 	%rd3, [_Z22test_no_bank_conflictsPmi_param_0];
	ld.param.u32 	%r6, [_Z22test_no_bank_conflictsPmi_param_1];
	mov.u32 	%r1, %tid.x;
	bar.sync 	0;
	// begin inline asm
	mov.u64 	%rd4, %clock64;
	// end inline asm
	setp.lt.s32 	%p1, %r6, 1;
	@%p1 bra 	$L__BB4_3;
	neg.s32 	%r10, %r6;
	shl.b32 	%r7, %r1, 2;
	mov.u32 	%r8, _ZZ22test_no_bank_conflictsPmiE4smem;
	add.s32 	%r3, %r8, %r7;
$L__BB4_2:
	.pragma "nounroll";
	// begin inline asm
	ld.volatile.shared.f32 %f1, [%r3];
	// end inline asm
	add.s32 	%r10, %r10, 1;
	setp.ne.s32 	%p2, %r10, 0;
	@%p2 bra 	$L__BB4_2;
$L__BB4_3:
	// begin inline asm
	mov.u64 	%rd5, %clock64;
	// end inline asm
	setp.ne.s32 	%p3, %r1, 0;
	@%p3 bra 	$L__BB4_5;
	sub.s64 	%rd6, %rd5, %rd4;
	cvta.to.global.u64 	%rd7, %rd3;
	st.global.u64 	[%rd7], %rd6;
$L__BB4_5:
	ret;

}
	// .globl	_Z27test_multicast_no_conflictsPmi
.visible .entry _Z27test_multicast_no_conflictsPmi(
	.param .u64 .ptr .align 1 _Z27test_multicast_no_conflictsPmi_param_0,
	.param .u32 _Z27test_multicast_no_conflictsPmi_param_1
)
{
	.reg .pred 	%p<4>;
	.reg .b32 	%r<8>;
	.reg .b32 	%f<2>;
	.reg .b64 	%rd<8>;
	// demoted variable
	.shared .align 4 .b8 _ZZ27test_multicast_no_conflictsPmiE4smem[4096];
	ld.param.u64 	%rd3, [_Z27test_multicast_no_conflictsPmi_param_0];
	ld.param.u32 	%r4, [_Z27test_multicast_no_conflictsPmi_param_1];
	bar.sync 	0;
	// begin inline asm
	mov.u64 	%rd4, %clock64;
	// end inline asm
	setp.lt.s32 	%p1, %r4, 1;
	@%p1 bra 	$L__BB5_3;
	neg.s32 	%r7, %r4;
	mov.u32 	%r5, _ZZ27test_multicast_no_conflictsPmiE4smem;
$L__BB5_2:
	.pragma "nounroll";
	// begin inline asm
	ld.volatile.shared.f32 %f1, [%r5];
	// end inline asm
	add.s32 	%r7, %r7, 1;
	setp.ne.s32 	%p2, %r7, 0;
	@%p2 bra 	$L__BB5_2;
$L__BB5_3:
	// begin inline asm
	mov.u64 	%rd5, %clock64;
	// end inline asm
	mov.u32 	%r6, %tid.x;
	setp.ne.s32 	%p3, %r6, 0;
	@%p3 bra 	$L__BB5_5;
	sub.s64 	%rd6, %rd5, %rd4;
	cvta.to.global.u64 	%rd7, %rd3;
	st.global.u64 	[%rd7], %rd6;
$L__BB5_5:
	ret;

}


// ===== COMPILED SASS (sm_100) =====

	.target	sm_100

	.elftype	@"ET_EXEC"


//--------------------- .note.nv.tkinfo           --------------------------
	.section	.note.nv.tkinfo,"",@"SHT_NOTE"
	.sectionflags	@"SHF_NOTE_NV_TKINFO"
	.tkinfo
        /*0018*/ 	.word	0x00000002
        /*0030*/ 	.string	""
        /*0030*/ 	.string	"ptxas"
        /*0030*/ 	.string	"Cuda compilation tools, release 13.0, V13.0.88"
        /*0030*/ 	.string	"Build cuda_13.0.r13.0/compiler.36424714_0"
        /*0030*/ 	.string	"-arch sm_100 -m 64 "



//--------------------- .note.nv.cuinfo           --------------------------
	.section	.note.nv.cuinfo,"",@"SHT_NOTE"
	.sectionflags	@"SHF_NOTE_NV_CUINFO"
        /*0018*/ 	.short	0x0002
        /*001a*/ 	.short	0x0064
        /*001c*/ 	.short	0x0082
	.zero		2


//--------------------- .nv.info                  --------------------------
	.section	.nv.info,"",@"SHT_CUDA_INFO"
	.align	4


	//----- nvinfo : EIATTR_REGCOUNT
	.align		4
        /*0000*/ 	.byte	0x04, 0x2f
        /*0002*/ 	.short	(.L_1 - .L_0)
	.align		4
.L_0:
        /*0004*/ 	.word	index@(_Z13test_sm_countPfi)
        /*0008*/ 	.word	0x00000008


	//----- nvinfo : EIATTR_FRAME_SIZE
	.align		4
.L_1:
        /*000c*/ 	.byte	0x04, 0x11
        /*000e*/ 	.short	(.L_3 - .L_2)
	.align		4
.L_2:
        /*0010*/ 	.word	index@(_Z13test_sm_countPfi)
        /*0014*/ 	.word	0x00000000


	//----- nvinfo : EIATTR_REGCOUNT
	.align		4
.L_3:
        /*0018*/ 	.byte	0x04, 0x2f
        /*001a*/ 	.short	(.L_5 - .L_4)
	.align		4
.L_4:
        /*001c*/ 	.word	index@(_Z17test_warps_per_smPmi)
        /*0020*/ 	.word	0x0000000c


	//----- nvinfo : EIATTR_FRAME_SIZE
	.align		4
.L_5:
        /*0024*/ 	.byte	0x04, 0x11
        /*0026*/ 	.short	(.L_7 - .L_6)
	.align		4
.L_6:
        /*0028*/ 	.word	index@(_Z17test_warps_per_smPmi)
        /*002c*/ 	.word	0x00000000


	//----- nvinfo : EIATTR_REGCOUNT
	.align		4
.L_7:
        /*0030*/ 	.byte	0x04, 0x2f
        /*0032*/ 	.short	(.L_9 - .L_8)
	.align		4
.L_8:
        /*0034*/ 	.word	index@(_Z22test_partitions_per_smPfPmi)
        /*0038*/ 	.word	0x00000011


	//----- nvinfo : EIATTR_FRAME_SIZE
	.align		4
.L_9:
        /*003c*/ 	.byte	0x04, 0x11
        /*003e*/ 	.short	(.L_11 - .L_10)
	.align		4
.L_10:
        /*0040*/ 	.word	index@(_Z22test_partitions_per_smPfPmi)
        /*0044*/ 	.word	0x00000000


	//----- nvinfo : EIATTR_REGCOUNT
	.align		4
.L_11:
        /*0048*/ 	.byte	0x04, 0x2f
        /*004a*/ 	.short	(.L_13 - .L_12)
	.align		4
.L_12:
        /*004c*/ 	.word	index@(_Z25test_force_bank_conflictsPmi)
        /*0050*/ 	.word	0x0000000a


	//----- nvinfo : EIATTR_FRAME_SIZE
	.align		4
.L_13:
        /*0054*/ 	.byte	0x04, 0x11
        /*0056*/ 	.short	(.L_15 - .L_14)
	.align		4
.L_14:
        /*0058*/ 	.word	index@(_Z25test_force_bank_conflictsPmi)
        /*005c*/ 	.word	0x00000000


	//----- nvinfo : EIATTR_REGCOUNT
	.align		4
.L_15:
        /*0060*/ 	.byte	0x04, 0x2f
        /*0062*/ 	.short	(.L_17 - .L_16)
	.align		4
.L_16:
        /*0064*/ 	.word	index@(_Z22test_no_bank_conflictsPmi)
        /*0068*/ 	.word	0x0000000a


	//----- nvinfo : EIATTR_FRAME_SIZE
	.align		4
.L_17:
        /*006c*/ 	.byte	0x04, 0x11
        /*006e*/ 	.short	(.L_19 - .L_18)
	.align		4
.L_18:
        /*0070*/ 	.word	index@(_Z22test_no_bank_conflictsPmi)
        /*0074*/ 	.word	0x00000000


	//----- nvinfo : EIATTR_REGCOUNT
	.align		4
.L_19:
        /*0078*/ 	.byte	0x04, 0x2f
        /*007a*/ 	.short	(.L_21 - .L_20)
	.align		4
.L_20:
        /*007c*/ 	.word	index@(_Z27test_multicast_no_conflictsPmi)
        /*0080*/ 	.word	0x0000000a


	//----- nvinfo : EIATTR_FRAME_SIZE
	.align		4
.L_21:
        /*0084*/ 	.byte	0x04, 0x11
        /*0086*/ 	.short	(.L_23 - .L_22)
	.align		4
.L_22:
        /*0088*/ 	.word	index@(_Z27test_multicast_no_conflictsPmi)
        /*008c*/ 	.word	0x00000000


	//----- nvinfo : EIATTR_MIN_STACK_SIZE
	.align		4
.L_23:
        /*0090*/ 	.byte	0x04, 0x12
        /*0092*/ 	.short	(.L_25 - .L_24)
	.align		4
.L_24:
        /*0094*/ 	.word	index@(_Z27test_multicast_no_conflictsPmi)
        /*0098*/ 	.word	0x00000000


	//----- nvinfo : EIATTR_MIN_STACK_SIZE
	.align		4
.L_25:
        /*009c*/ 	.byte	0x04, 0x12
        /*009e*/ 	.short	(.L_27 - .L_26)
	.align		4
.L_26:
        /*00a0*/ 	.word	index@(_Z22test_no_bank_conflictsPmi)
        /*00a4*/ 	.word	0x00000000


	//----- nvinfo : EIATTR_MIN_STACK_SIZE
	.align		4
.L_27:
        /*00a8*/ 	.byte	0x04, 0x12
        /*00aa*/ 	.short	(.L_29 - .L_28)
	.align		4
.L_28:
        /*00ac*/ 	.word	index@(_Z25test_force_bank_conflictsPmi)
        /*00b0*/ 	.word	0x00000000


	//----- nvinfo : EIATTR_MIN_STACK_SIZE
	.align		4
.L_29:
        /*00b4*/ 	.byte	0x04, 0x12
        /*00b6*/ 	.short	(.L_31 - .L_30)
	.align		4
.L_30:
        /*00b8*/ 	.word	index@(_Z22test_partitions_per_smPfPmi)
        /*00bc*/ 	.word	0x00000000


	//----- nvinfo : EIATTR_MIN_STACK_SIZE
	.align		4
.L_31:
        /*00c0*/ 	.byte	0x04, 0x12
        /*00c2*/ 	.short	(.L_33 - .L_32)
	.align		4
.L_32:
        /*00c4*/ 	.word	index@(_Z17test_warps_per_smPmi)
        /*00c8*/ 	.word	0x00000000


	//----- nvinfo : EIATTR_MIN_STACK_SIZE
	.align		4
.L_33:
        /*00cc*/ 	.byte	0x04, 0x12
        /*00ce*/ 	.short	(.L_35 - .L_34)
	.align		4
.L_34:
        /*00d0*/ 	.word	index@(_Z13test_sm_countPfi)
        /*00d4*/ 	.word	0x00000000
.L_35:


//--------------------- .nv.compat                --------------------------
	.section	.nv.compat,"",@"SHT_CUDA_COMPAT_INFO"
	.align	4
        /*0000*/ 	.byte	0x02, 0x09, 0x00, 0x00, 0x02, 0x02, 0x01, 0x00, 0x02, 0x05, 0x05, 0x00, 0x03, 0x07, 0x01, 0x01
        /*0010*/ 	.byte	0x02, 0x03, 0x00, 0x00, 0x02, 0x06, 0x01, 0x00, 0x04, 0x0b, 0x08, 0x00, 0x09, 0x00, 0x00, 0x00
        /*0020*/ 	.byte	0x00, 0x00, 0x00, 0x00


//--------------------- .nv.info._Z27test_multicast_no_conflictsPmi --------------------------
	.section	.nv.info._Z27test_multicast_no_conflictsPmi,"",@"SHT_CUDA_INFO"
	.sectionflags	@""
	.align	4


	//----- nvinfo : EIATTR_CUDA_API_VERSION
	.align		4
        /*0000*/ 	.byte	0x04, 0x37
        /*0002*/ 	.short	(.L_37 - .L_36)
.L_36:
        /*0004*/ 	.word	0x00000082


	//----- nvinfo : EIATTR_KPARAM_INFO
	.align		4
.L_37:
        /*0008*/ 	.byte	0x04, 0x17
        /*000a*/ 	.short	(.L_39 - .L_38)
.L_38:
        /*000c*/ 	.word	0x00000000
        /*0010*/ 	.short	0x0001
        /*0012*/ 	.short	0x0008
        /*0014*/ 	.byte	0x00, 0xf0, 0x11, 0x00


	//----- nvinfo : EIATTR_KPARAM_INFO
	.align		4
.L_39:
        /*0018*/ 	.byte	0x04, 0x17
        /*001a*/ 	.short	(.L_41 - .L_40)
.L_40:
        /*001c*/ 	.word	0x00000000
        /*0020*/ 	.short	0x0000
        /*0022*/ 	.short	0x0000
        /*0024*/ 	.byte	0x00, 0xf5, 0x21, 0x00


	//----- nvinfo : EIATTR_SPARSE_MMA_MASK
	.align		4
.L_41:
        /*0028*/ 	.byte	0x03, 0x50
        /*002a*/ 	.short	0x0000


	//----- nvinfo : EIATTR_MAXREG_COUNT
	.align		4
        /*002c*/ 	.byte	0x03, 0x1b
        /*002e*/ 	.short	0x00ff


	//----- nvinfo : EIATTR_NUM_BARRIERS
	.align		4
        /*0030*/ 	.byte	0x02, 0x4c
        /*0032*/ 	.byte	0x01
	.zero		1


	//----- nvinfo : EIATTR_MERCURY_ISA_VERSION
	.align		4
        /*0034*/ 	.byte	0x03, 0x5f
        /*0036*/ 	.short	0x0101


	//----- nvinfo : EIATTR_VRC_CTA_INIT_COUNT
	.align		4
        /*0038*/ 	.byte	0x02, 0x4a
	.zero		1
	.zero		1


	//----- nvinfo : EIATTR_EXIT_INSTR_OFFSETS
	.align		4
        /*003c*/ 	.byte	0x04, 0x1c
        /*003e*/ 	.short	(.L_43 - .L_42)


	//   ....[0]....
.L_42:
        /*0040*/ 	.word	0x00000110


	//   ....[1]....
        /*0044*/ 	.word	0x00000170


	//----- nvinfo : EIATTR_CBANK_PARAM_SIZE
	.align		4
.L_43:
        /*0048*/ 	.byte	0x03, 0x19
        /*004a*/ 	.short	0x000c


	//----- nvinfo : EIATTR_PARAM_CBANK
	.align		4
        /*004c*/ 	.byte	0x04, 0x0a
        /*004e*/ 	.short	(.L_45 - .L_44)
	.align		4
.L_44:
        /*0050*/ 	.word	index@(.nv.constant0._Z27test_multicast_no_conflictsPmi)
        /*0054*/ 	.short	0x0380
        /*0056*/ 	.short	0x000c


	//----- nvinfo : EIATTR_SW_WAR
	.align		4
.L_45:
        /*0058*/ 	.byte	0x04, 0x36
        /*005a*/ 	.short	(.L_47 - .L_46)
.L_46:
        /*005c*/ 	.word	0x00000008
.L_47:


//--------------------- .nv.info._Z22test_no_bank_conflictsPmi --------------------------
	.section	.nv.info._Z22test_no_bank_conflictsPmi,"",@"SHT_CUDA_INFO"
	.sectionflags	@""
	.align	4


	//----- nvinfo : EIATTR_CUDA_API_VERSION
	.align		4
        /*0000*/ 	.byte	0x04, 0x37
        /*0002*/ 	.short	(.L_49 - .L_48)
.L_48:
        /*0004*/ 	.word	0x00000082


	//----- nvinfo : EIATTR_KPARAM_INFO
	.align		4
.L_49:
        /*0008*/ 	.byte	0x04, 0x17
        /*000a*/ 	.short	(.L_51 - .L_50)
.L_50:
        /*000c*/ 	.word	0x00000000
        /*0010*/ 	.short	0x0001
        /*0012*/ 	.short	0x0008
        /*0014*/ 	.byte	0x00, 0xf0, 0x11, 0x00


	//----- nvinfo : EIATTR_KPARAM_INFO
	.align		4
.L_51:
        /*0018*/ 	.byte	0x04, 0x17
        /*001a*/ 	.short	(.L_53 - .L_52)
.L_52:
        /*001c*/ 	.word	0x00000000
        /*0020*/ 	.short	0x0000
        /*0022*/ 	.short	0x0000
        /*0024*/ 	.byte	0x00, 0xf5, 0x21, 0x00


	//----- nvinfo : EIATTR_SPARSE_MMA_MASK
	.align		4
.L_53:
        /*0028*/ 	.byte	0x03, 0x50
        /*002a*/ 	.short	0x0000


	//----- nvinfo : EIATTR_MAXREG_COUNT
	.align		4
        /*002c*/ 	.byte	0x03, 0x1b
        /*002e*/ 	.short	0x00ff


	//----- nvinfo : EIATTR_NUM_BARRIERS
	.align		4
        /*0030*/ 	.byte	0x02, 0x4c
        /*0032*/ 	.byte	0x01
	.zero		1


	//----- nvinfo : EIATTR_MERCURY_ISA_VERSION
	.align		4
        /*0034*/ 	.byte	0x03, 0x5f
        /*0036*/ 	.short	0x0101


	//----- nvinfo : EIATTR_VRC_CTA_INIT_COUNT
	.align		4
        /*0038*/ 	.byte	0x02, 0x4a
	.zero		1
	.zero		1


	//----- nvinfo : EIATTR_EXIT_INSTR_OFFSETS
	.align		4
        /*003c*/ 	.byte	0x04, 0x1c
        /*003e*/ 	.short	(.L_55 - .L_54)


	//   ....[0]....
.L_54:
        /*0040*/ 	.word	0x00000120


	//   ....[1]....
        /*0044*/ 	.word	0x00000180


	//----- nvinfo : EIATTR_CBANK_PARAM_SIZE
	.align		4
.L_55:
        /*0048*/ 	.byte	0x03, 0x19
        /*004a*/ 	.short	0x000c


	//----- nvinfo : EIATTR_PARAM_CBANK
	.align		4
        /*004c*/ 	.byte	0x04, 0x0a
        /*004e*/ 	.short	(.L_57 - .L_56)
	.align		4
.L_56:
        /*0050*/ 	.word	index@(.nv.constant0._Z22test_no_bank_conflictsPmi)
        /*0054*/ 	.short	0x0380
        /*0056*/ 	.short	0x000c


	//----- nvinfo : EIATTR_SW_WAR
	.align		4
.L_57:
        /*0058*/ 	.byte	0x04, 0x36
        /*005a*/ 	.short	(.L_59 - .L_58)
.L_58:
        /*005c*/ 	.word	0x00000008
.L_59:


//--------------------- .nv.info._Z25test_force_bank_conflictsPmi --------------------------
	.section	.nv.info._Z25test_force_bank_conflictsPmi,"",@"SHT_CUDA_INFO"
	.sectionflags	@""
	.align	4


	//----- nvinfo : EIATTR_CUDA_API_VERSION
	.align		4
        /*0000*/ 	.byte	0x04, 0x37
        /*0002*/ 	.short	(.L_61 - .L_60)
.L_60:
        /*0004*/ 	.word	0x00000082


	//----- nvinfo : EIATTR_KPARAM_INFO
	.align		4
.L_61:
        /*0008*/ 	.byte	0x04, 0x17
        /*000a*/ 	.short	(.L_63 - .L_62)
.L_62:
        /*000c*/ 	.word	0x00000000
        /*0010*/ 	.short	0x0001
        /*0012*/ 	.short	0x0008
        /*0014*/ 	.byte	0x00, 0xf0, 0x11, 0x00


	//----- nvinfo : EIATTR_KPARAM_INFO
	.align		4
.L_63:
        /*0018*/ 	.byte	0x04, 0x17
        /*001a*/ 	.short	(.L_65 - .L_64)
.L_64:
        /*001c*/ 	.word	0x00000000
        /*0020*/ 	.short	0x0000
        /*0022*/ 	.short	0x0000
        /*0024*/ 	.byte	0x00, 0xf5, 0x21, 0x00


	//----- nvinfo : EIATTR_SPARSE_MMA_MASK
	.align		4
.L_65:
        /*0028*/ 	.byte	0x03, 0x50
        /*002a*/ 	.short	0x0000


	//----- nvinfo : EIATTR_MAXREG_COUNT
	.align		4
        /*002c*/ 	.byte	0x03, 0x1b
        /*002e*/ 	.short	0x00ff


	//----- nvinfo : EIATTR_NUM_BARRIERS
	.align		4
        /*0030*/ 	.byte	0x02, 0x4c
        /*0032*/ 	.byte	0x01
	.zero		1


	//----- nvinfo : EIATTR_MERCURY_ISA_VERSION
	.align		4
        /*0034*/ 	.byte	0x03, 0x5f
        /*0036*/ 	.short	0x0101


	//----- nvinfo : EIATTR_VRC_CTA_INIT_COUNT
	.align		4
        /*0038*/ 	.byte	0x02, 0x4a
	.zero		1
	.zero		1


	//----- nvinfo : EIATTR_EXIT_INSTR_OFFSETS
	.align		4
        /*003c*/ 	.byte	0x04, 0x1c
        /*003e*/ 	.short	(.L_67 - .L_66)


	//   ....[0]....
.L_66:
        /*0040*/ 	.word	0x00000120


	//   ....[1]....
        /*0044*/ 	.word	0x00000180


	//----- nvinfo : EIATTR_CBANK_PARAM_SIZE
	.align		4
.L_67:
        /*0048*/ 	.byte	0x03, 0x19
        /*004a*/ 	.short	0x000c


	//----- nvinfo : EIATTR_PARAM_CBANK
	.align		4
        /*004c*/ 	.byte	0x04, 0x0a
        /*004e*/ 	.short	(.L_69 - .L_68)
	.align		4
.L_68:
        /*0050*/ 	.word	index@(.nv.constant0._Z25test_force_bank_conflictsPmi)
        /*0054*/ 	.short	0x0380
        /*0056*/ 	.short	0x000c


	//----- nvinfo : EIATTR_SW_WAR
	.align		4
.L_69:
        /*0058*/ 	.byte	0x04, 0x36
        /*005a*/ 	.short	(.L_71 - .L_70)
.L_70:
        /*005c*/ 	.word	0x00000008
.L_71:


//--------------------- .nv.info._Z22test_partitions_per_smPfPmi --------------------------
	.section	.nv.info._Z22test_partitions_per_smPfPmi,"",@"SHT_CUDA_INFO"
	.sectionflags	@""
	.align	4


	//----- nvinfo : EIATTR_CUDA_API_VERSION
	.align		4
        /*0000*/ 	.byte	0x04, 0x37
        /*0002*/ 	.short	(.L_73 - .L_72)
.L_72:
        /*0004*/ 	.word	0x00000082


	//----- nvinfo : EIATTR_KPARAM_INFO
	.align		4
.L_73:
        /*0008*/ 	.byte	0x04, 0x17
        /*000a*/ 	.short	(.L_75 - .L_74)
.L_74:
        /*000c*/ 	.word	0x00000000
        /*0010*/ 	.short	0x0002
        /*0012*/ 	.short	0x0010
        /*0014*/ 	.byte	0x00, 0xf0, 0x11, 0x00


	//----- nvinfo : EIATTR_KPARAM_INFO
	.align		4
.L_75:
        /*0018*/ 	.byte	0x04, 0x17
        /*001a*/ 	.short	(.L_77 - .L_76)
.L_76:
        /*001c*/ 	.word	0x00000000
        /*0020*/ 	.short	0x0001
        /*0022*/ 	.short	0x0008
        /*0024*/ 	.byte	0x00, 0xf5, 0x21, 0x00


	//----- nvinfo : EIATTR_KPARAM_INFO
	.align		4
.L_77:
        /*0028*/ 	.byte	0x04, 0x17
        /*002a*/ 	.short	(.L_79 - .L_78)
.L_78:
        /*002c*/ 	.word	0x00000000
        /*0030*/ 	.short	0x0000
        /*0032*/ 	.short	0x0000
        /*0034*/ 	.byte	0x00, 0xf5, 0x21, 0x00


	//----- nvinfo : EIATTR_SPARSE_MMA_MASK
	.align		4
.L_79:
        /*0038*/ 	.byte	0x03, 0x50
        /*003a*/ 	.short	0x0000


	//----- nvinfo : EIATTR_MAXREG_COUNT
	.align		4
        /*003c*/ 	.byte	0x03, 0x1b
        /*003e*/ 	.short	0x00ff


	//----- nvinfo : EIATTR_MERCURY_ISA_VERSION
	.align		4
        /*0040*/ 	.byte	0x03, 0x5f
        /*0042*/ 	.short	0x0101


	//----- nvinfo : EIATTR_VRC_CTA_INIT_COUNT
	.align		4
        /*0044*/ 	.byte	0x02, 0x4a
	.zero		1
	.zero		1


	//----- nvinfo : EIATTR_EXIT_INSTR_OFFSETS
	.align		4
        /*0048*/ 	.byte	0x04, 0x1c
        /*004a*/ 	.short	(.L_81 - .L_80)


	//   ....[0]....
.L_80:
        /*004c*/ 	.word	0x00000270


	//   ....[1]....
        /*0050*/ 	.word	0x00000340


	//----- nvinfo : EIATTR_CBANK_PARAM_SIZE
	.align		4
.L_81:
        /*0054*/ 	.byte	0x03, 0x19
        /*0056*/ 	.short	0x0014


	//----- nvinfo : EIATTR_PARAM_CBANK
	.align		4
        /*0058*/ 	.byte	0x04, 0x0a
        /*005a*/ 	.short	(.L_83 - .L_82)
	.align		4
.L_82:
        /*005c*/ 	.word	index@(.nv.constant0._Z22test_partitions_per_smPfPmi)
        /*0060*/ 	.short	0x0380
        /*0062*/ 	.short	0x0014


	//----- nvinfo : EIATTR_SW_WAR
	.align		4
.L_83:
        /*0064*/ 	.byte	0x04, 0x36
        /*0066*/ 	.short	(.L_85 - .L_84)
.L_84:
        /*0068*/ 	.word	0x00000008
.L_85:


//--------------------- .nv.info._Z17test_warps_per_smPmi --------------------------
	.section	.nv.info._Z17test_warps_per_smPmi,"",@"SHT_CUDA_INFO"
	.sectionflags	@""
	.align	4


	//----- nvinfo : EIATTR_CUDA_API_VERSION
	.align		4
        /*0000*/ 	.byte	0x04, 0x37
        /*0002*/ 	.short	(.L_87 - .L_86)
.L_86:
        /*0004*/ 	.word	0x00000082


	//----- nvinfo : EIATTR_KPARAM_INFO
	.align		4
.L_87:
        /*0008*/ 	.byte	0x04, 0x17
        /*000a*/ 	.short	(.L_89 - .L_88)
.L_88:
        /*000c*/ 	.word	0x00000000
        /*0010*/ 	.short	0x0001
        /*0012*/ 	.short	0x0008
        /*0014*/ 	.byte	0x00, 0xf0, 0x11, 0x00


	//----- nvinfo : EIATTR_KPARAM_INFO
	.align		4
.L_89:
        /*0018*/ 	.byte	0x04, 0x17
        /*001a*/ 	.short	(.L_91 - .L_90)
.L_90:
        /*001c*/ 	.word	0x00000000
        /*0020*/ 	.short	0x0000
        /*0022*/ 	.short	0x0000
        /*0024*/ 	.byte	0x00, 0xf5, 0x21, 0x00


	//----- nvinfo : EIATTR_SPARSE_MMA_MASK
	.align		4
.L_91:
        /*0028*/ 	.byte	0x03, 0x50
        /*002a*/ 	.short	0x0000


	//----- nvinfo : EIATTR_MAXREG_COUNT
	.align		4
        /*002c*/ 	.byte	0x03, 0x1b
        /*002e*/ 	.short	0x00ff


	//----- nvinfo : EIATTR_NUM_BARRIERS
	.align		4
        /*0030*/ 	.byte	0x02, 0x4c
        /*0032*/ 	.byte	0x01
	.zero		1


	//----- nvinfo : EIATTR_MERCURY_ISA_VERSION
	.align		4
        /*0034*/ 	.byte	0x03, 0x5f
        /*0036*/ 	.short	0x0101


	//----- nvinfo : EIATTR_VRC_CTA_INIT_COUNT
	.align		4
        /*0038*/ 	.byte	0x02, 0x4a
	.zero		1
	.zero		1


	//----- nvinfo : EIATTR_EXIT_INSTR_OFFSETS
	.align		4
        /*003c*/ 	.byte	0x04, 0x1c
        /*003e*/ 	.short	(.L_93 - .L_92)


	//   ....[0]....
.L_92:
        /*0040*/ 	.word	0x00000140


	//   ....[1]....
        /*0044*/ 	.word	0x000001c0


	//----- nvinfo : EIATTR_CBANK_PARAM_SIZE
	.align		4
.L_93:
        /*0048*/ 	.byte	0x03, 0x19
        /*004a*/ 	.short	0x000c


	//----- nvinfo : EIATTR_PARAM_CBANK
	.align		4
        /*004c*/ 	.byte	0x04, 0x0a
        /*004e*/ 	.short	(.L_95 - .L_94)
	.align		4
.L_94:
        /*0050*/ 	.word	index@(.nv.constant0._Z17test_warps_per_smPmi)
        /*0054*/ 	.short	0x0380
        /*0056*/ 	.short	0x000c


	//----- nvinfo : EIATTR_SW_WAR
	.align		4
.L_95:
        /*0058*/ 	.byte	0x04, 0x36
        /*005a*/ 	.short	(.L_97 - .L_96)
.L_96:
        /*005c*/ 	.word	0x00000008
.L_97:


//--------------------- .nv.info._Z13test_sm_countPfi --------------------------
	.section	.nv.info._Z13test_sm_countPfi,"",@"SHT_CUDA_INFO"
	.sectionflags	@""
	.align	4


	//----- nvinfo : EIATTR_CUDA_API_VERSION
	.align		4
        /*0000*/ 	.byte	0x04, 0x37
        /*0002*/ 	.short	(.L_99 - .L_98)
.L_98:
        /*0004*/ 	.word	0x00000082


	//----- nvinfo : EIATTR_KPARAM_INFO
	.align		4
.L_99:
        /*0008*/ 	.byte	0x04, 0x17
        /*000a*/ 	.short	(.L_101 - .L_100)
.L_100:
        /*000c*/ 	.word	0x00000000
        /*0010*/ 	.short	0x0001
        /*0012*/ 	.short	0x0008
        /*0014*/ 	.byte	0x00, 0xf0, 0x11, 0x00


	//----- nvinfo : EIATTR_KPARAM_INFO
	.align		4
.L_101:
        /*0018*/ 	.byte	0x04, 0x17
        /*001a*/ 	.short	(.L_103 - .L_102)
.L_102:
        /*001c*/ 	.word	0x00000000
        /*0020*/ 	.short	0x0000
        /*0022*/ 	.short	0x0000
        /*0024*/ 	.byte	0x00, 0xf5, 0x21, 0x00


	//----- nvinfo : EIATTR_SPARSE_MMA_MASK
	.align		4
.L_103:
        /*0028*/ 	.byte	0x03, 0x50
        /*002a*/ 	.short	0x0000


	//----- nvinfo : EIATTR_MAXREG_COUNT
	.align		4
        /*002c*/ 	.byte	0x03, 0x1b
        /*002e*/ 	.short	0x00ff


	//----- nvinfo : EIATTR_MERCURY_ISA_VERSION
	.align		4
        /*0030*/ 	.byte	0x03, 0x5f
        /*0032*/ 	.short	0x0101


	//----- nvinfo : EIATTR_VRC_CTA_INIT_COUNT
	.align		4
        /*0034*/ 	.byte	0x02, 0x4a
	.zero		1
	.zero		1


	//----- nvinfo : EIATTR_EXIT_INSTR_OFFSETS
	.align		4
        /*0038*/ 	.byte	0x04, 0x1c
        /*003a*/ 	.short	(.L_105 - .L_104)


	//   ....[0]....
.L_104:
        /*003c*/ 	.word	0x00000140


	//   ....[1]....
        /*0040*/ 	.word	0x00000190


	//----- nvinfo : EIATTR_CBANK_PARAM_SIZE
	.align		4
.L_105:
        /*0044*/ 	.byte	0x03, 0x19
        /*0046*/ 	.short	0x000c


	//----- nvinfo : EIATTR_PARAM_CBANK
	.align		4
        /*0048*/ 	.byte	0x04, 0x0a
        /*004a*/ 	.short	(.L_107 - .L_106)
	.align		4
.L_106:
        /*004c*/ 	.word	index@(.nv.constant0._Z13test_sm_countPfi)
        /*0050*/ 	.short	0x0380
        /*0052*/ 	.short	0x000c


	//----- nvinfo : EIATTR_SW_WAR
	.align		4
.L_107:
        /*0054*/ 	.byte	0x04, 0x36
        /*0056*/ 	.short	(.L_109 - .L_108)
.L_108:
        /*0058*/ 	.word	0x00000008
.L_109:


//--------------------- .nv.callgraph             --------------------------
	.section	.nv.callgraph,"",@"SHT_CUDA_CALLGRAPH"
	.align	4
	.sectionentsize	8
	.align		4
        /*0000*/ 	.word	0x00000000
	.align		4
        /*0004*/ 	.word	0xffffffff
	.align		4
        /*0008*/ 	.word	0x00000000
	.align		4
        /*000c*/ 	.word	0xfffffffe
	.align		4
        /*0010*/ 	.word	0x00000000
	.align		4
        /*0014*/ 	.word	0xfffffffd
	.align		4
        /*0018*/ 	.word	0x00000000
	.align		4
        /*001c*/ 	.word	0xfffffffc


//--------------------- .text._Z27test_multicast_no_conflictsPmi --------------------------
	.section	.text._Z27test_multicast_no_conflictsPmi,"ax",@progbits
	.align	128
        .global         _Z27test_multicast_no_conflictsPmi
        .type           _Z27test_multicast_no_conflictsPmi,@function
        .size           _Z27test_multicast_no_conflictsPmi,(.L_x_18 - _Z27test_multicast_no_conflictsPmi)
        .other          _Z27test_multicast_no_conflictsPmi,@"STO_CUDA_ENTRY STV_DEFAULT"
_Z27test_multicast_no_conflictsPmi:
.text._Z27test_multicast_no_conflictsPmi:
[----:B------:R-:W-:Y:S08]  /*0000*/  LDC R1, c[0x0][0x37c] ;  /* 0x0000df00ff017b82 */ /* 0x000ff00000000800 */
[----:B------:R-:W-:Y:S01]  /*0010*/  BAR.SYNC.DEFER_BLOCKING 0x0 ;  /* 0x0000000000007b1d */ /* 0x000fe20000010000 */
[----:B------:R-:W-:-:S05]  /*0020*/  CS2R R4, SR_CLOCKLO ;  /* 0x0000000000047805 */ /* 0x000fca0000015000 */
[----:B------:R-:W0:Y:S02]  /*0030*/  LDCU UR5, c[0x0][0x388] ;  /* 0x00007100ff0577ac */ /* 0x000e240008000800 */
[----:B0-----:R-:W-:-:S09]  /*0040*/  UISETP.GE.AND UP0, UPT, UR5, 0x1, UPT ;  /* 0x000000010500788c */ /* 0x001fd2000bf06270 */
[----:B------:R-:W-:Y:S05]  /*0050*/  BRA.U !UP0, `(.L_x_0) ;  /* 0x0000000108207547 */ /* 0x000fea000b800000 */
[----:B------:R-:W0:Y:S01]  /*0060*/  S2UR UR6, SR_CgaCtaId ;  /* 0x00000000000679c3 */ /* 0x000e220000008800 */
[----:B------:R-:W-:Y:S01]  /*0070*/  UMOV UR4, 0x400 ;  /* 0x0000040000047882 */ /* 0x000fe20000000000 */
[----:B------:R-:W-:Y:S02]  /*0080*/  UIADD3 UR5, UPT, UPT, -UR5, URZ, URZ ;  /* 0x000000ff05057290 */ /* 0x000fe4000fffe1ff */
[----:B0-----:R-:W-:-:S12]  /*0090*/  ULEA UR4, UR6, UR4, 0x18 ;  /* 0x0000000406047291 */ /* 0x001fd8000f8ec0ff */
.L_x_1:
[----:B0-----:R-:W0:Y:S01]  /*00a0*/  LDS R0, [UR4] ;  /* 0x00000004ff007984 */ /* 0x001e220008000800 */
[----:B------:R-:W-:-:S04]  /*00b0*/  UIADD3 UR5, UPT, UPT, UR5, 0x1, URZ ;  /* 0x0000000105057890 */ /* 0x000fc8000fffe0ff */
[----:B------:R-:W-:-:S09]  /*00c0*/  UISETP.NE.AND UP0, UPT, UR5, URZ, UPT ;  /* 0x000000ff0500728c */ /* 0x000fd2000bf05270 */
[----:B------:R-:W-:Y:S05]  /*00d0*/  BRA.U UP0, `(.L_x_1) ;  /* 0xfffffffd00f07547 */ /* 0x000fea000b83ffff */
.L_x_0:
[----:B------:R-:W-:Y:S01]  /*00e0*/  CS2R R6, SR_CLOCKLO ;  /* 0x0000000000067805 */ /* 0x000fe20000015000 */
[----:B0-----:R-:W0:Y:S02]  /*00f0*/  S2R R0, SR_TID.X ;  /* 0x0000000000007919 */ /* 0x001e240000002100 */
[----:B0-----:R-:W-:-:S13]  /*0100*/  ISETP.NE.AND P0, PT, R0, RZ, PT ;  /* 0x000000ff0000720c */ /* 0x001fda0003f05270 */
[----:B------:R-:W-:Y:S05]  /*0110*/  @P0 EXIT ;  /* 0x000000000000094d */ /* 0x000fea0003800000 */
[----:B------:R-:W0:Y:S01]  /*0120*/  LDC.64 R2, c[0x0][0x380] ;  /* 0x0000e000ff027b82 */ /* 0x000e220000000a00 */
[----:B------:R-:W0:Y:S01]  /*0130*/  LDCU.64 UR4, c[0x0][0x358] ;  /* 0x00006b00ff0477ac */ /* 0x000e220008000a00 */
[----:B------:R-:W-:-:S05]  /*0140*/  IADD3 R4, P0, PT, -R4, R6, RZ ;  /* 0x0000000604047210 */ /* 0x000fca0007f1e1ff */
[----:B------:R-:W-:-:S05]  /*0150*/  IMAD.X R5, R7, 0x1, ~R5, P0 ;  /* 0x0000000107057824 */ /* 0x000fca00000e0e05 */
[----:B0-----:R-:W-:Y:S01]  /*0160*/  STG.E.64 desc[UR4][R2.64], R4 ;  /* 0x0000000402007986 */ /* 0x001fe2000c101b04 */
[----:B------:R-:W-:Y:S05]  /*0170*/  EXIT ;  /* 0x000000000000794d */ /* 0x000fea0003800000 */
.L_x_2:
[----:B------:R-:W-:-:S00]  /*0180*/  BRA `(.L_x_2) ;  /* 0xfffffffc00fc7947 */ /* 0x000fc0000383ffff */
[----:B------:R-:W-:-:S00]  /*0190*/  NOP ;  /* 0x0000000000007918 */ /* 0x000fc00000000000 */
        /* <DEDUP_REMOVED lines=14> */
.L_x_18:


//--------------------- .text._Z22test_no_bank_conflictsPmi --------------------------
	.section	.text._Z22test_no_bank_conflictsPmi,"ax",@progbits
	.align	128
        .global         _Z22test_no_bank_conflictsPmi
        .type           _Z22test_no_bank_conflictsPmi,@function
        .size           _Z22test_no_bank_conflictsPmi,(.L_x_19 - _Z22test_no_bank_conflictsPmi)
        .other          _Z22test_no_bank_conflictsPmi,@"STO_CUDA_ENTRY STV_DEFAULT"
_Z22test_no_bank_conflictsPmi:
.text._Z22test_no_bank_conflictsPmi:
[----:B------:R-:W-:Y:S01]  /*0000*/  LDC R1, c[0x0][0x37c] ;  /* 0x0000df00ff017b82 */ /* 0x000fe20000000800 */
[----:B------:R-:W0:Y:S07]  /*0010*/  S2R R2, SR_TID.X ;  /* 0x0000000000027919 */ /* 0x000e2e0000002100 */
[----:B------:R-:W-:Y:S01]  /*0020*/  BAR.SYNC.DEFER_BLOCKING 0x0 ;  /* 0x0000000000007b1d */ /* 0x000fe20000010000 */
[----:B------:R-:W-:-:S05]  /*0030*/  CS2R R4, SR_CLOCKLO ;  /* 0x0000000000047805 */ /* 0x000fca0000015000 */
[----:B------:R-:W1:Y:S02]  /*0040*/  LDCU UR6, c[0x0][0x388] ;  /* 0x00007100ff0677ac */ /* 0x000e640008000800 */
[----:B-1----:R-:W-:-:S09]  /*0050*/  UISETP.GE.AND UP0, UPT, UR6, 0x1, UPT ;  /* 0x000000010600788c */ /* 0x002fd2000bf06270 */
[----:B0-----:R-:W-:Y:S05]  /*0060*/  BRA.U !UP0, `(.L_x_3) ;  /* 0x0000000108247547 */ /* 0x001fea000b800000 */
[----:B------:R-:W0:Y:S01]  /*0070*/  S2UR UR5, SR_CgaCtaId ;  /* 0x00000000000579c3 */ /* 0x000e220000008800 */
[----:B------:R-:W-:Y:S02]  /*0080*/  UMOV UR4, 0x400 ;  /* 0x0000040000047882 */ /* 0x000fe40000000000 */
[----:B0-----:R-:W-:Y:S02]  /*0090*/  ULEA UR4, UR5, UR4, 0x18 ;  /* 0x0000000405047291 */ /* 0x001fe4000f8ec0ff */
[----:B------:R-:W-:-:S04]  /*00a0*/  UIADD3 UR5, UPT, UPT, -UR6, URZ, URZ ;  /* 0x000000ff06057290 */ /* 0x000fc8000fffe1ff */
[----:B------:R-:W-:-:S08]  /*00b0*/  LEA R0, R2, UR4, 0x2 ;  /* 0x0000000402007c11 */ /* 0x000fd0000f8e10ff */
.L_x_4:
[----:B-1----:R0:W1:Y:S01]  /*00c0*/  LDS R3, [R0] ;  /* 0x0000000000037984 */ /* 0x0020620000000800 */
[----:B------:R-:W-:-:S04]  /*00d0*/  UIADD3 UR5, UPT, UPT, UR5, 0x1, URZ ;  /* 0x0000000105057890 */ /* 0x000fc8000fffe0ff */
[----:B------:R-:W-:-:S09]  /*00e0*/  UISETP.NE.AND UP0, UPT, UR5, URZ, UPT ;  /* 0x000000ff0500728c */ /* 0x000fd2000bf05270 */
[----:B0-----:R-:W-:Y:S05]  /*00f0*/  BRA.U UP0, `(.L_x_4) ;  /* 0xfffffffd00f07547 */ /* 0x001fea000b83ffff */
.L_x_3:
[----:B------:R-:W-:Y:S02]  /*0100*/  CS2R R6, SR_CLOCKLO ;  /* 0x0000000000067805 */ /* 0x000fe40000015000 */
[----:B------:R-:W-:-:S13]  /*0110*/  ISETP.NE.AND P0, PT, R2, RZ, PT ;  /* 0x000000ff0200720c */ /* 0x000fda0003f05270 */
[----:B------:R-:W-:Y:S05]  /*0120*/  @P0 EXIT ;  /* 0x000000000000094d */ /* 0x000fea0003800000 */
[----:B-1----:R-:W0:Y:S01]  /*0130*/  LDC.64 R2, c[0x0][0x380] ;  /* 0x0000e000ff027b82 */ /* 0x002e220000000a00 */
[----:B------:R-:W0:Y:S01]  /*0140*/  LDCU.64 UR4, c[0x0][0x358] ;  /* 0x00006b00ff0477ac */ /* 0x000e220008000a00 */
[----:B------:R-:W-:-:S05]  /*0150*/  IADD3 R4, P0, PT, -R4, R6, RZ ;  /* 0x0000000604047210 */ /* 0x000fca0007f1e1ff */
[----:B------:R-:W-:-:S05]  /*0160*/  IMAD.X R5, R7, 0x1, ~R5, P0 ;  /* 0x0000000107057824 */ /* 0x000fca00000e0e05 */
[----:B0-----:R-:W-:Y:S01]  /*0170*/  STG.E.64 desc[UR4][R2.64], R4 ;  /* 0x0000000402007986 */ /* 0x001fe2000c101b04 */
[----:B------:R-:W-:Y:S05]  /*0180*/  EXIT ;  /* 0x000000000000794d */ /* 0x000fea0003800000 */
.L_x_5:
        /* <DEDUP_REMOVED lines=15> */
.L_x_19:


//--------------------- .text._Z25test_force_bank_conflictsPmi --------------------------
	.section	.text._Z25test_force_bank_conflictsPmi,"ax",@progbits
	.align	128
        .global         _Z25test_force_bank_conflictsPmi
        .type           _Z25test_force_bank_conflictsPmi,@function
        .size           _Z25test_force_bank_conflictsPmi,(.L_x_20 - _Z25test_force_bank_conflictsPmi)
        .other          _Z25test_force_bank_conflictsPmi,@"STO_CUDA_ENTRY STV_DEFAULT"
_Z25test_force_bank_conflictsPmi:
.text._Z25test_force_bank_conflictsPmi:
        /* <DEDUP_REMOVED lines=12> */
.L_x_7:
[----:B-1----:R0:W1:Y:S01]  /*00c0*/  LDS R3, [R0] ;  /* 0x0000000000037984 */ /* 0x0020620000000800 */
[----:B------:R-:W-:-:S04]  /*00d0*/  UIADD3 UR5, UPT, UPT, UR5, 0x1, URZ ;  /* 0x0000000105057890 */ /* 0x000fc8000fffe0ff */
[----:B------:R-:W-:-:S09]  /*00e0*/  UISETP.NE.AND UP0, UPT, UR5, URZ, UPT ;  /* 0x000000ff0500728c */ /* 0x000fd2000bf05270 */
[----:B0-----:R-:W-:Y:S05]  /*00f0*/  BRA.U UP0, `(.L_x_7) ;  /* 0xfffffffd00f07547 */ /* 0x001fea000b83ffff */
.L_x_6:
        /* <DEDUP_REMOVED lines=9> */
.L_x_8:
        /* <DEDUP_REMOVED lines=15> */
.L_x_20:


//--------------------- .text._Z22test_partitions_per_smPfPmi --------------------------
	.section	.text._Z22test_partitions_per_smPfPmi,"ax",@progbits
	.align	128
        .global         _Z22test_partitions_per_smPfPmi
        .type           _Z22test_partitions_per_smPfPmi,@function
        .size           _Z22test_partitions_per_smPfPmi,(.L_x_21 - _Z22test_partitions_per_smPfPmi)
        .other          _Z22test_partitions_per_smPfPmi,@"STO_CUDA_ENTRY STV_DEFAULT"
_Z22test_partitions_per_smPfPmi:
.text._Z22test_partitions_per_smPfPmi:
[----:B------:R-:W-:Y:S01]  /*0000*/  LDC R1, c[0x0][0x37c] ;  /* 0x0000df00ff017b82 */ /* 0x000fe20000000800 */
[----:B------:R-:W-:Y:S01]  /*0010*/  CS2R R4, SR_CLOCKLO ;  /* 0x0000000000047805 */ /* 0x000fe20000015000 */
[----:B------:R-:W0:Y:S01]  /*0020*/  LDCU UR4, c[0x0][0x390] ;  /* 0x00007200ff0477ac */ /* 0x000e220008000800 */
[----:B------:R-:W-:Y:S01]  /*0030*/  HFMA2 R0, -RZ, RZ, 2.556640625, 7.6796875 ;  /* 0x411d47aeff007431 */ /* 0x000fe200000001ff */
[----:B------:R-:W-:Y:S01]  /*0040*/  MOV R10, 0x410cf5c3 ;  /* 0x410cf5c3000a7802 */ /* 0x000fe20000000f00 */
[----:B------:R-:W-:Y:S01]  /*0050*/  HFMA2 R6, -RZ, RZ, 2.001953125, -3850 ;  /* 0x4001eb85ff067431 */ /* 0x000fe200000001ff */
[----:B------:R-:W-:Y:S01]  /*0060*/  MOV R7, 0x4047ae14 ;  /* 0x4047ae1400077802 */ /* 0x000fe20000000f00 */
[----:B------:R-:W-:Y:S02]  /*0070*/  HFMA2 R8, -RZ, RZ, 2.2734375, 0.03875732421875 ;  /* 0x408c28f6ff087431 */ /* 0x000fe400000001ff */
[----:B------:R-:W-:Y:S02]  /*0080*/  IMAD.MOV.U32 R11, RZ, RZ, 0x40b0a3d7 ;  /* 0x40b0a3d7ff0b7424 */ /* 0x000fe400078e00ff */
[----:B------:R-:W-:Y:S01]  /*0090*/  HFMA2 R13, -RZ, RZ, 2.4765625, 0.03875732421875 ;  /* 0x40f428f6ff0d7431 */ /* 0x000fe200000001ff */
[----:B------:R-:W-:Y:S01]  /*00a0*/  MOV R12, 0x40cd1eb8 ;  /* 0x40cd1eb8000c7802 */ /* 0x000fe20000000f00 */
[----:B0-----:R-:W-:-:S09]  /*00b0*/  UISETP.GE.AND UP0, UPT, UR4, 0x1, UPT ;  /* 0x000000010400788c */ /* 0x001fd2000bf06270 */
[----:B------:R-:W-:Y:S05]  /*00c0*/  BRA.U !UP0, `(.L_x_9) ;  /* 0x0000000108547547 */ /* 0x000fea000b800000 */
[----:B------:R-:W-:Y:S01]  /*00d0*/  MOV R13, 0x40f428f6 ;  /* 0x40f428f6000d7802 */ /* 0x000fe20000000f00 */
[----:B------:R-:W-:Y:S01]  /*00e0*/  IMAD.MOV.U32 R12, RZ, RZ, 0x40cd1eb8 ;  /* 0x40cd1eb8ff0c7424 */ /* 0x000fe200078e00ff */
[----:B------:R-:W-:Y:S01]  /*00f0*/  MOV R11, 0x40b0a3d7 ;  /* 0x40b0a3d7000b7802 */ /* 0x000fe20000000f00 */
[----:B------:R-:W-:Y:S01]  /*0100*/  IMAD.MOV.U32 R6, RZ, RZ, 0x4001eb85 ;  /* 0x4001eb85ff067424 */ /* 0x000fe200078e00ff */
[----:B------:R-:W-:Y:S01]  /*0110*/  MOV R8, 0x408c28f6 ;  /* 0x408c28f600087802 */ /* 0x000fe20000000f00 */
[----:B------:R-:W-:Y:S01]  /*0120*/  UIADD3 UR4, UPT, UPT, -UR4, URZ, URZ ;  /* 0x000000ff04047290 */ /* 0x000fe2000fffe1ff */
[----:B------:R-:W-:Y:S02]  /*0130*/  MOV R7, 0x4047ae14 ;  /* 0x4047ae1400077802 */ /* 0x000fe40000000f00 */
[----:B------:R-:W-:Y:S02]  /*0140*/  MOV R10, 0x410cf5c3 ;  /* 0x410cf5c3000a7802 */ /* 0x000fe40000000f00 */
[----:B------:R-:W-:-:S02]  /*0150*/  MOV R0, 0x411d47ae ;  /* 0x411d47ae00007802 */ /* 0x000fc40000000f00 */
[----:B------:R-:W-:-:S07]  /*0160*/  MOV R3, 0x3f800000 ;  /* 0x3f80000000037802 */ /* 0x000fce0000000f00 */
.L_x_10:
[----:B------:R-:W-:Y:S01]  /*0170*/  UIADD3 UR4, UPT, UPT, UR4, 0x1, URZ ;  /* 0x0000000104047890 */ /* 0x000fe2000fffe0ff */
[--C-:B------:R-:W-:Y:S01]  /*0180*/  FFMA R6, R6, 3.0299999713897705078, R3.reuse ;  /* 0x4041eb8506067823 */ /* 0x100fe20000000003 */
[--C-:B------:R-:W-:Y:S01]  /*0190*/  FFMA R7, R7, 4.1199998855590820312, R3.reuse ;  /* 0x4083d70a07077823 */ /* 0x100fe20000000003 */
[--C-:B------:R-:W-:Y:S01]  /*01a0*/  FFMA R8, R8, 5.3800001144409179688, R3.reuse ;  /* 0x40ac28f608087823 */ /* 0x100fe20000000003 */
[----:B------:R-:W-:Y:S01]  /*01b0*/  UISETP.NE.AND UP0, UPT, UR4, URZ, UPT ;  /* 0x000000ff0400728c */ /* 0x000fe2000bf05270 */
[--C-:B------:R-:W-:Y:S01]  /*01c0*/  FFMA R11, R11, 6.5199999809265136719, R3.reuse ;  /* 0x40d0a3d70b0b7823 */ /* 0x100fe20000000003 */
[--C-:B------:R-:W-:Y:S01]  /*01d0*/  FFMA R12, R12, 7.409999847412109375, R3.reuse ;  /* 0x40ed1eb80c0c7823 */ /* 0x100fe20000000003 */
[--C-:B------:R-:W-:Y:S01]  /*01e0*/  FFMA R13, R13, 8.6300001144409179688, R3.reuse ;  /* 0x410a147b0d0d7823 */ /* 0x100fe20000000003 */
[--C-:B------:R-:W-:Y:S01]  /*01f0*/  FFMA R10, R10, 9.8100004196166992188, R3.reuse ;  /* 0x411cf5c30a0a7823 */ /* 0x100fe20000000003 */
[----:B------:R-:W-:-:S04]  /*0200*/  FFMA R0, R0, 10.829999923706054688, R3 ;  /* 0x412d47ae00007823 */ /* 0x000fc80000000003 */
[----:B------:R-:W-:Y:S05]  /*0210*/  BRA.U UP0, `(.L_x_10) ;  /* 0xfffffffd00d47547 */ /* 0x000fea000b83ffff */
.L_x_9:
[----:B------:R-:W-:Y:S01]  /*0220*/  CS2R R2, SR_CLOCKLO ;  /* 0x0000000000027805 */ /* 0x000fe20000015000 */
[----:B------:R-:W0:Y:S01]  /*0230*/  S2R R9, SR_TID.X ;  /* 0x0000000000097919 */ /* 0x000e220000002100 */
[----:B------:R-:W-:-:S04]  /*0240*/  FADD R7, R7, R6 ;  /* 0x0000000607077221 */ /* 0x000fc80000000000 */
[----:B------:R-:W-:Y:S01]  /*0250*/  FADD R14, R7, R8 ;  /* 0x00000008070e7221 */ /* 0x000fe20000000000 */
[----:B0-----:R-:W-:-:S13]  /*0260*/  ISETP.NE.AND P0, PT, R9, RZ, PT ;  /* 0x000000ff0900720c */ /* 0x001fda0003f05270 */
[----:B------:R-:W-:Y:S05]  /*0270*/  @P0 EXIT ;  /* 0x000000000000094d */ /* 0x000fea0003800000 */
[----:B------:R-:W0:Y:S01]  /*0280*/  LDC.64 R6, c[0x0][0x388] ;  /* 0x0000e200ff067b82 */ /* 0x000e220000000a00 */
[----:B------:R-:W-:Y:S01]  /*0290*/  FADD R11, R14, R11 ;  /* 0x0000000b0e0b7221 */ /* 0x000fe20000000000 */
[----:B------:R-:W0:Y:S01]  /*02a0*/  LDCU.64 UR4, c[0x0][0x358] ;  /* 0x00006b00ff0477ac */ /* 0x000e220008000a00 */
[----:B------:R-:W-:Y:S02]  /*02b0*/  IADD3 R2, P0, PT, -R4, R2, RZ ;  /* 0x0000000204027210 */ /* 0x000fe40007f1e1ff */
[----:B------:R-:W-:Y:S02]  /*02c0*/  FADD R12, R11, R12 ;  /* 0x0000000c0b0c7221 */ /* 0x000fe40000000000 */
[----:B------:R-:W-:Y:S01]  /*02d0*/  IADD3.X R3, PT, PT, ~R5, R3, RZ, P0, !PT ;  /* 0x0000000305037210 */ /* 0x000fe200007fe5ff */
[----:B------:R-:W1:Y:S01]  /*02e0*/  LDC.64 R8, c[0x0][0x380] ;  /* 0x0000e000ff087b82 */ /* 0x000e620000000a00 */
[----:B------:R-:W-:-:S04]  /*02f0*/  FADD R13, R12, R13 ;  /* 0x0000000d0c0d7221 */ /* 0x000fc80000000000 */
[----:B------:R-:W-:-:S04]  /*0300*/  FADD R13, R13, R10 ;  /* 0x0000000a0d0d7221 */ /* 0x000fc80000000000 */
[----:B------:R-:W-:Y:S01]  /*0310*/  FADD R13, R13, R0 ;  /* 0x000000000d0d7221 */ /* 0x000fe20000000000 */
[----:B0-----:R-:W-:Y:S04]  /*0320*/  STG.E.64 desc[UR4][R6.64], R2 ;  /* 0x0000000206007986 */ /* 0x001fe8000c101b04 */
[----:B-1----:R-:W-:Y:S01]  /*0330*/  STG.E desc[UR4][R8.64], R13 ;  /* 0x0000000d08007986 */ /* 0x002fe2000c101904 */
[----:B------:R-:W-:Y:S05]  /*0340*/  EXIT ;  /* 0x000000000000794d */ /* 0x000fea0003800000 */
.L_x_11:
        /* <DEDUP_REMOVED lines=11> */
.L_x_21:


//--------------------- .text._Z17test_warps_per_smPmi --------------------------
	.section	.text._Z17test_warps_per_smPmi,"ax",@progbits
	.align	128
        .global         _Z17test_warps_per_smPmi
        .type           _Z17test_warps_per_smPmi,@function
        .size           _Z17test_warps_per_smPmi,(.L_x_22 - _Z17test_warps_per_smPmi)
        .other          _Z17test_warps_per_smPmi,@"STO_CUDA_ENTRY STV_DEFAULT"
_Z17test_warps_per_smPmi:
.text._Z17test_warps_per_smPmi:
[----:B------:R-:W-:Y:S01]  /*0000*/  LDC R1, c[0x0][0x37c] ;  /* 0x0000df00ff017b82 */ /* 0x000fe20000000800 */
[----:B------:R-:W0:Y:S02]  /*0010*/  S2R R7, SR_TID.X ;  /* 0x0000000000077919 */ /* 0x000e240000002100 */
[----:B0-----:R-:W-:-:S13]  /*0020*/  ISETP.GT.U32.AND P0, PT, R7, 0x9, PT ;  /* 0x000000090700780c */ /* 0x001fda0003f04070 */
[----:B------:R-:W0:Y:S01]  /*0030*/  @!P0 S2R R3, SR_CgaCtaId ;  /* 0x0000000000038919 */ /* 0x000e220000008800 */
[----:B------:R-:W-:-:S04]  /*0040*/  @!P0 MOV R0, 0x400 ;  /* 0x0000040000008802 */ /* 0x000fc80000000f00 */
[----:B0-----:R-:W-:Y:S02]  /*0050*/  @!P0 LEA R2, R3, R0, 0x18 ;  /* 0x0000000003028211 */ /* 0x001fe400078ec0ff */
[----:B------:R-:W-:-:S03]  /*0060*/  @!P0 I2FP.F32.U32 R0, R7 ;  /* 0x0000000700008245 */ /* 0x000fc60000201000 */
[----:B------:R-:W-:-:S05]  /*0070*/  @!P0 IMAD R3, R7, 0x4, R2 ;  /* 0x0000000407038824 */ /* 0x000fca00078e0202 */
[----:B------:R0:W-:Y:S02]  /*0080*/  @!P0 STS [R3], R0 ;  /* 0x0000000003008388 */ /* 0x0001e40000000800 */
[----:B0-----:R-:W-:Y:S01]  /*0090*/  CS2R R2, SR_CLOCKLO ;  /* 0x0000000000027805 */ /* 0x001fe20000015000 */
[----:B------:R-:W0:Y:S02]  /*00a0*/  LDCU UR4, c[0x0][0x388] ;  /* 0x00007100ff0477ac */ /* 0x000e240008000800 */
[----:B0-----:R-:W-:-:S09]  /*00b0*/  UISETP.GE.AND UP0, UPT, UR4, 0x1, UPT ;  /* 0x000000010400788c */ /* 0x001fd2000bf06270 */
[----:B------:R-:W-:Y:S05]  /*00c0*/  BRA.U !UP0, `(.L_x_12) ;  /* 0x0000000108147547 */ /* 0x000fea000b800000 */
[----:B------:R-:W-:-:S12]  /*00d0*/  UIADD3 UR4, UPT, UPT, -UR4, URZ, URZ ;  /* 0x000000ff04047290 */ /* 0x000fd8000fffe1ff */
.L_x_13:
[----:B------:R-:W-:Y:S01]  /*00e0*/  BAR.SYNC.DEFER_BLOCKING 0x0 ;  /* 0x0000000000007b1d */ /* 0x000fe20000010000 */
[----:B------:R-:W-:-:S04]  /*00f0*/  UIADD3 UR4, UPT, UPT, UR4, 0x1, URZ ;  /* 0x0000000104047890 */ /* 0x000fc8000fffe0ff */
[----:B------:R-:W-:-:S09]  /*0100*/  UISETP.NE.AND UP0, UPT, UR4, URZ, UPT ;  /* 0x000000ff0400728c */ /* 0x000fd2000bf05270 */
[----:B------:R-:W-:Y:S05]  /*0110*/  BRA.U UP0, `(.L_x_13) ;  /* 0xfffffffd00f07547 */ /* 0x000fea000b83ffff */
.L_x_12:
[----:B------:R-:W-:Y:S02]  /*0120*/  CS2R R4, SR_CLOCKLO ;  /* 0x0000000000047805 */ /* 0x000fe40000015000 */
[----:B------:R-:W-:-:S13]  /*0130*/  ISETP.NE.AND P0, PT, R7, RZ, PT ;  /* 0x000000ff0700720c */ /* 0x000fda0003f05270 */
[----:B------:R-:W-:Y:S05]  /*0140*/  @P0 EXIT ;  /* 0x000000000000094d */ /* 0x000fea0003800000 */
[----:B------:R-:W0:Y:S01]  /*0150*/  S2R R9, SR_CTAID.X ;  /* 0x0000000000097919 */ /* 0x000e220000002500 */
[----:B------:R-:W0:Y:S01]  /*0160*/  LDC.64 R6, c[0x0][0x380] ;  /* 0x0000e000ff067b82 */ /* 0x000e220000000a00 */
[----:B------:R-:W1:Y:S01]  /*0170*/  LDCU.64 UR4, c[0x0][0x358] ;  /* 0x00006b00ff0477ac */ /* 0x000e620008000a00 */
[----:B------:R-:W-:-:S05]  /*0180*/  IADD3 R4, P0, PT, -R2, R4, RZ ;  /* 0x0000000402047210 */ /* 0x000fca0007f1e1ff */
[----:B------:R-:W-:Y:S02]  /*0190*/  IMAD.X R5, R5, 0x1, ~R3, P0 ;  /* 0x0000000105057824 */ /* 0x000fe400000e0e03 */
[----:B0-----:R-:W-:-:S05]  /*01a0*/  IMAD.WIDE.U32 R2, R9, 0x8, R6 ;  /* 0x0000000809027825 */ /* 0x001fca00078e0006 */
[----:B-1----:R-:W-:Y:S01]  /*01b0*/  STG.E.64 desc[UR4][R2.64], R4 ;  /* 0x0000000402007986 */ /* 0x002fe2000c101b04 */
[----:B------:R-:W-:Y:S05]  /*01c0*/  EXIT ;  /* 0x000000000000794d */ /* 0x000fea0003800000 */
.L_x_14:
        /* <DEDUP_REMOVED lines=11> */
.L_x_22:


//--------------------- .text._Z13test_sm_countPfi --------------------------
	.section	.text._Z13test_sm_countPfi,"ax",@progbits
	.align	128
        .global         _Z13test_sm_countPfi
        .type           _Z13test_sm_countPfi,@function
        .size           _Z13test_sm_countPfi,(.L_x_23 - _Z13test_sm_countPfi)
        .other          _Z13test_sm_countPfi,@"STO_CUDA_ENTRY STV_DEFAULT"
_Z13test_sm_countPfi:
.text._Z13test_sm_countPfi:
[----:B------:R-:W-:Y:S01]  /*0000*/  LDC R1, c[0x0][0x37c] ;  /* 0x0000df00ff017b82 */ /* 0x000fe20000000800 */
[----:B------:R-:W0:Y:S01]  /*0010*/  LDCU UR4, c[0x0][0x388] ;  /* 0x00007100ff0477ac */ /* 0x000e220008000800 */
[----:B------:R-:W1:Y:S01]  /*0020*/  S2R R2, SR_TID.X ;  /* 0x0000000000027919 */ /* 0x000e620000002100 */
[----:B------:R-:W-:Y:S01]  /*0030*/  HFMA2 R0, -RZ, RZ, 2, 0 ;  /* 0x40000000ff007431 */ /* 0x000fe200000001ff */
[----:B------:R-:W-:Y:S01]  /*0040*/  MOV R5, 0x3f800000 ;  /* 0x3f80000000057802 */ /* 0x000fe20000000f00 */
[----:B0-----:R-:W-:-:S09]  /*0050*/  UISETP.GE.AND UP0, UPT, UR4, 0x2, UPT ;  /* 0x000000020400788c */ /* 0x001fd2000bf06270 */
[----:B------:R-:W-:Y:S05]  /*0060*/  BRA.U !UP0, `(.L_x_15) ;  /* 0x0000000108207547 */ /* 0x000fea000b800000 */
[----:B------:R-:W-:Y:S01]  /*0070*/  MOV R5, 0x3f800000 ;  /* 0x3f80000000057802 */ /* 0x000fe20000000f00 */
[----:B------:R-:W-:Y:S01]  /*0080*/  UIADD3 UR4, UPT, UPT, -UR4, URZ, URZ ;  /* 0x000000ff04047290 */ /* 0x000fe2000fffe1ff */
[----:B------:R-:W-:-:S11]  /*0090*/  MOV R0, 0x40000000 ;  /* 0x4000000000007802 */ /* 0x000fd60000000f00 */
.L_x_16:
[----:B------:R-:W-:Y:S01]  /*00a0*/  UIADD3 UR4, UPT, UPT, UR4, 0x1, URZ ;  /* 0x0000000104047890 */ /* 0x000fe2000fffe0ff */
[----:B------:R-:W-:Y:S01]  /*00b0*/  FADD R5, R5, R0 ;  /* 0x0000000005057221 */ /* 0x000fe20000000000 */
[----:B------:R-:W-:Y:S02]  /*00c0*/  FADD R0, R0, 0.99909991025924682617 ;  /* 0x3f7fc50300007421 */ /* 0x000fe40000000000 */
[----:B------:R-:W-:-:S09]  /*00d0*/  UISETP.NE.AND UP0, UPT, UR4, -0x1, UPT ;  /* 0xffffffff0400788c */ /* 0x000fd2000bf05270 */
[----:B------:R-:W-:Y:S05]  /*00e0*/  BRA.U UP0, `(.L_x_16) ;  /* 0xfffffffd00ec7547 */ /* 0x000fea000b83ffff */
.L_x_15:
[----:B------:R-:W0:Y:S01]  /*00f0*/  S2UR UR5, SR_CTAID.X ;  /* 0x00000000000579c3 */ /* 0x000e220000002500 */
[----:B------:R-:W0:Y:S01]  /*0100*/  LDCU UR4, c[0x0][0x360] ;  /* 0x00006c00ff0477ac */ /* 0x000e220008000800 */
[----:B-1----:R-:W-:Y:S01]  /*0110*/  IADD3 R2, PT, PT, -R2, RZ, RZ ;  /* 0x000000ff02027210 */ /* 0x002fe20007ffe1ff */
[----:B0-----:R-:W-:-:S06]  /*0120*/  UIMAD UR4, UR4, UR5, URZ ;  /* 0x00000005040472a4 */ /* 0x001fcc000f8e02ff */
[----:B------:R-:W-:-:S13]  /*0130*/  ISETP.NE.AND P0, PT, R2, UR4, PT ;  /* 0x0000000402007c0c */ /* 0x000fda000bf05270 */
[----:B------:R-:W-:Y:S05]  /*0140*/  @P0 EXIT ;  /* 0x000000000000094d */ /* 0x000fea0003800000 */
[----:B------:R-:W0:Y:S01]  /*0150*/  LDC.64 R2, c[0x0][0x380] ;  /* 0x0000e000ff027b82 */ /* 0x000e220000000a00 */
[----:B------:R-:W0:Y:S01]  /*0160*/  LDCU.64 UR4, c[0x0][0x358] ;  /* 0x00006b00ff0477ac */ /* 0x000e220008000a00 */
[----:B------:R-:W-:-:S05]  /*0170*/  FADD R5, R5, R0 ;  /* 0x0000000005057221 */ /* 0x000fca0000000000 */
[----:B0-----:R-:W-:Y:S01]  /*0180*/  STG.E desc[UR4][R2.64], R5 ;  /* 0x0000000502007986 */ /* 0x001fe2000c101904 */
[----:B------:R-:W-:Y:S05]  /*0190*/  EXIT ;  /* 0x000000000000794d */ /* 0x000fea0003800000 */
.L_x_17:
        /* <DEDUP_REMOVED lines=14> */
.L_x_23:


//--------------------- .nv.shared._Z27test_multicast_no_conflictsPmi --------------------------
	.section	.nv.shared._Z27test_multicast_no_conflictsPmi,"aw",@nobits
	.sectionflags	@""
	.align	16
.nv.shared._Z27test_multicast_no_conflictsPmi:
	.zero		5120


//--------------------- .nv.shared.reserved.0     --------------------------
	.section	.nv.shared.reserved.0,"aw",@nobits
	.weak		__nv_reservedSMEM_offset_0_alias
	.size		__nv_reservedSMEM_offset_0_alias, 0, 64
	.other		__nv_reservedSMEM_offset_0_alias,@"STO_CUDA_RESERVED_SHARED STV_DEFAULT"
__nv_reservedSMEM_offset_0_alias:
	.zero		0
	.zero		64


//--------------------- .nv.shared._Z22test_no_bank_conflictsPmi --------------------------
	.section	.nv.shared._Z22test_no_bank_conflictsPmi,"aw",@nobits
	.sectionflags	@""
	.align	16
.nv.shared._Z22test_no_bank_conflictsPmi:
	.zero		5120


//--------------------- .nv.shared._Z25test_force_bank_conflictsPmi --------------------------
	.section	.nv.shared._Z25test_force_bank_conflictsPmi,"aw",@nobits
	.sectionflags	@""
	.align	16
.nv.shared._Z25test_force_bank_conflictsPmi:
	.zero		5120


//--------------------- .nv.shared._Z22test_partitions_per_smPfPmi --------------------------
	.section	.nv.shared._Z22test_partitions_per_smPfPmi,"aw",@nobits
	.sectionflags	@""
	.align	16
	.zero		1024


//--------------------- .nv.shared._Z17test_warps_per_smPmi --------------------------
	.section	.nv.shared._Z17test_warps_per_smPmi,"aw",@nobits
	.sectionflags	@""
	.align	16
	.zero		1024


//--------------------- .nv.shared._Z13test_sm_countPfi --------------------------
	.section	.nv.shared._Z13test_sm_countPfi,"aw",@nobits
	.sectionflags	@""
	.align	16
	.zero		1024


//--------------------- .nv.constant0._Z27test_multicast_no_conflictsPmi --------------------------
	.section	.nv.constant0._Z27test_multicast_no_conflictsPmi,"a",@progbits
	.sectionflags	@""
	.align	4
.nv.constant0._Z27test_multicast_no_conflictsPmi:
	.zero		908


//--------------------- .nv.constant0._Z22test_no_bank_conflictsPmi --------------------------
	.section	.nv.constant0._Z22test_no_bank_conflictsPmi,"a",@progbits
	.sectionflags	@""
	.align	4
.nv.constant0._Z22test_no_bank_conflictsPmi:
	.zero		908


//--------------------- .nv.constant0._Z25test_force_bank_conflictsPmi --------------------------
	.section	.nv.constant0._Z25test_force_bank_conflictsPmi,"a",@progbits
	.sectionflags	@""
	.align	4
.nv.constant0._Z25test_force_bank_conflictsPmi:
	.zero		908


//--------------------- .nv.constant0._Z22test_partitions_per_smPfPmi --------------------------
	.section	.nv.constant0._Z22test_partitions_per_smPfPmi,"a",@progbits
	.sectionflags	@""
	.align	4
.nv.constant0._Z22test_partitions_per_smPfPmi:
	.zero		916


//--------------------- .nv.constant0._Z17test_warps_per_smPmi --------------------------
	.section	.nv.constant0._Z17test_warps_per_smPmi,"a",@progbits
	.sectionflags	@""
	.align	4
.nv.constant0._Z17test_warps_per_smPmi:
	.zero		908


//--------------------- .nv.constant0._Z13test_sm_countPfi --------------------------
	.section	.nv.constant0._Z13test_sm_countPfi,"a",@progbits
	.sectionflags	@""
	.align	4
.nv.constant0._Z13test_sm_countPfi:
	.zero		908


//--------------------- SYMBOLS --------------------------

	.type		.nv.reservedSmem.offset0,@object
	.size		.nv.reservedSmem.offset0,0x4
	.type		.nv.reservedSmem.cap,@object
	.size		.nv.reservedSmem.cap,0x4
